	.headerflags	@"EF_CUDA_TEXMODE_UNIFIED EF_CUDA_64BIT_ADDRESS EF_CUDA_ACCELERATORS EF_CUDA_SM90 EF_CUDA_VIRTUAL_SM(EF_CUDA_SM90)"
	.elftype	@"ET_EXEC"


//--------------------- .nv.info                  --------------------------
	.section	.nv.info,"",@"SHT_CUDA_INFO"
	.align	4


	//----- nvinfo : EIATTR_REGCOUNT
	.align		4
        /*0000*/ 	.byte	0x04, 0x2f
        /*0002*/ 	.short	(.L_1 - .L_0)
	.align		4
.L_0:
        /*0004*/ 	.word	index@(triton_poi_fused_convolution_sigmoid_22)
        /*0008*/ 	.word	0x0000000c


	//----- nvinfo : EIATTR_MIN_STACK_SIZE
	.align		4
.L_1:
        /*000c*/ 	.byte	0x04, 0x12
        /*000e*/ 	.short	(.L_3 - .L_2)
	.align		4
.L_2:
        /*0010*/ 	.word	index@(triton_poi_fused_convolution_sigmoid_22)
        /*0014*/ 	.word	0x00000000


	//----- nvinfo : EIATTR_FRAME_SIZE
	.align		4
.L_3:
        /*0018*/ 	.byte	0x04, 0x11
        /*001a*/ 	.short	(.L_5 - .L_4)
	.align		4
.L_4:
        /*001c*/ 	.word	index@(triton_poi_fused_convolution_sigmoid_22)
        /*0020*/ 	.word	0x00000000


	//----- nvinfo : EIATTR_MIN_STACK_SIZE
	.align		4
.L_5:
        /*0024*/ 	.byte	0x04, 0x12
        /*0026*/ 	.short	(.L_7 - .L_6)
	.align		4
.L_6:
        /*0028*/ 	.word	index@(triton_poi_fused_convolution_sigmoid_22)
        /*002c*/ 	.word	0x00000000
.L_7:


//--------------------- .nv.info.triton_poi_fused_convolution_sigmoid_22 --------------------------
	.section	.nv.info.triton_poi_fused_convolution_sigmoid_22,"",@"SHT_CUDA_INFO"
	.sectionflags	@""
	.align	4


	//----- nvinfo : EIATTR_CUDA_API_VERSION
	.align		4
        /*0000*/ 	.byte	0x04, 0x37
        /*0002*/ 	.short	(.L_9 - .L_8)
.L_8:
        /*0004*/ 	.word	0x0000007c


	//----- nvinfo : EIATTR_KPARAM_INFO
	.align		4
.L_9:
        /*0008*/ 	.byte	0x04, 0x17
        /*000a*/ 	.short	(.L_11 - .L_10)
.L_10:
        /*000c*/ 	.word	0x00000000
        /*0010*/ 	.short	0x0002
        /*0012*/ 	.short	0x0010
        /*0014*/ 	.byte	0x00, 0xf0, 0x11, 0x00


	//----- nvinfo : EIATTR_KPARAM_INFO
	.align		4
.L_11:
        /*0018*/ 	.byte	0x04, 0x17
        /*001a*/ 	.short	(.L_13 - .L_12)
.L_12:
        /*001c*/ 	.word	0x00000000
        /*0020*/ 	.short	0x0001
        /*0022*/ 	.short	0x0008
        /*0024*/ 	.byte	0x00, 0xf4, 0x21, 0x00


	//----- nvinfo : EIATTR_KPARAM_INFO
	.align		4
.L_13:
        /*0028*/ 	.byte	0x04, 0x17
        /*002a*/ 	.short	(.L_15 - .L_14)
.L_14:
        /*002c*/ 	.word	0x00000000
        /*0030*/ 	.short	0x0000
        /*0032*/ 	.short	0x0000
        /*0034*/ 	.byte	0x00, 0xf4, 0x21, 0x00


	//----- nvinfo : EIATTR_SPARSE_MMA_MASK
	.align		4
.L_15:
        /*0038*/ 	.byte	0x03, 0x50
        /*003a*/ 	.short	0x0000


	//----- nvinfo : EIATTR_MAXREG_COUNT
	.align		4
        /*003c*/ 	.byte	0x03, 0x1b
        /*003e*/ 	.short	0x00ff


	//----- nvinfo : EIATTR_EXIT_INSTR_OFFSETS
	.align		4
        /*0040*/ 	.byte	0x04, 0x1c
        /*0042*/ 	.short	(.L_17 - .L_16)


	//   ....[0]....
.L_16:
        /*0044*/ 	.word	0x00000220


	//----- nvinfo : EIATTR_REQNTID
	.align		4
.L_17:
        /*0048*/ 	.byte	0x04, 0x10
        /*004a*/ 	.short	(.L_19 - .L_18)
.L_18:
        /*004c*/ 	.word	0x00000080
        /*0050*/ 	.word	0x00000001
        /*0054*/ 	.word	0x00000001


	//----- nvinfo : EIATTR_CBANK_PARAM_SIZE
	.align		4
.L_19:
        /*0058*/ 	.byte	0x03, 0x19
        /*005a*/ 	.short	0x0014


	//----- nvinfo : EIATTR_PARAM_CBANK
	.align		4
        /*005c*/ 	.byte	0x04, 0x0a
        /*005e*/ 	.short	(.L_21 - .L_20)
	.align		4
.L_20:
        /*0060*/ 	.word	index@(.nv.constant0.triton_poi_fused_convolution_sigmoid_22)
        /*0064*/ 	.short	0x0210
        /*0066*/ 	.short	0x0014


	//----- nvinfo : EIATTR_SW_WAR
	.align		4
.L_21:
        /*0068*/ 	.byte	0x04, 0x36
        /*006a*/ 	.short	(.L_23 - .L_22)
.L_22:
        /*006c*/ 	.word	0x00000008
.L_23:


//--------------------- .nv.callgraph             --------------------------
	.section	.nv.callgraph,"",@"SHT_CUDA_CALLGRAPH"
	.align	4
	.sectionentsize	8
	.align		4
        /*0000*/ 	.word	0x00000000
	.align		4
        /*0004*/ 	.word	0xffffffff
	.align		4
        /*0008*/ 	.word	0x00000000
	.align		4
        /*000c*/ 	.word	0xfffffffe
	.align		4
        /*0010*/ 	.word	0x00000000
	.align		4
        /*0014*/ 	.word	0xfffffffd
	.align		4
        /*0018*/ 	.word	0x00000000
	.align		4
        /*001c*/ 	.word	0xfffffffc


//--------------------- .text.triton_poi_fused_convolution_sigmoid_22 --------------------------
	.section	.text.triton_poi_fused_convolution_sigmoid_22,"ax",@progbits
	.align	128
        .global         triton_poi_fused_convolution_sigmoid_22
        .type           triton_poi_fused_convolution_sigmoid_22,@function
        .size           triton_poi_fused_convolution_sigmoid_22,(.L_x_1 - triton_poi_fused_convolution_sigmoid_22)
        .other          triton_poi_fused_convolution_sigmoid_22,@"STO_CUDA_ENTRY STV_DEFAULT"
triton_poi_fused_convolution_sigmoid_22:
.text.triton_poi_fused_convolution_sigmoid_22:
[----:B------:R-:W-:Y:S01]  /*0000*/  LDC R1, c[0x0][0x28] ;  /* 0x00000a00ff017b82 */ /* 0x000fe20000000800 */
[----:B------:R-:W1:Y:S07]  /*0010*/  S2R R0, SR_TID.X ;  /* 0x0000000000007919 */ /* 0x000e6e0000002100 */
[----:B------:R-:W2:Y:S01]  /*0020*/  LDC.64 R2, c[0x0][0x210] ;  /* 0x00008400ff027b82 */ /* 0x000ea20000000a00 */
[----:B------:R-:W-:Y:S01]  /*0030*/  ULDC.64 UR4, c[0x0][0x208] ;  /* 0x0000820000047ab9 */ /* 0x000fe20000000a00 */
[----:B------:R-:W3:Y:S01]  /*0040*/  S2R R7, SR_CTAID.X ;  /* 0x0000000000077919 */ /* 0x000ee20000002500 */
[----:B-1----:R-:W-:-:S02]  /*0050*/  LOP3.LUT R0, R0, 0x7f, RZ, 0xc0, !PT ;  /* 0x0000007f00007812 */ /* 0x002fc400078ec0ff */
[----:B---3--:R-:W-:Y:S02]  /*0060*/  SHF.R.S32.HI R4, RZ, 0x18, R7 ;  /* 0x00000018ff047819 */ /* 0x008fe40000011407 */
[----:B------:R-:W-:Y:S02]  /*0070*/  LEA R7, R7, R0, 0x7 ;  /* 0x0000000007077211 */ /* 0x000fe400078e38ff */
[----:B------:R-:W-:Y:S02]  /*0080*/  SGXT R0, R4, 0x1 ;  /* 0x000000010400781a */ /* 0x000fe40000000200 */
[----:B------:R-:W1:Y:S01]  /*0090*/  LDC.64 R4, c[0x0][0x218] ;  /* 0x00008600ff047b82 */ /* 0x000e620000000a00 */
[----:B--2---:R-:W-:Y:S01]  /*00a0*/  IMAD.WIDE R2, R7, 0x4, R2 ;  /* 0x0000000407027825 */ /* 0x004fe200078e0202 */
[----:B------:R-:W-:-:S04]  /*00b0*/  LEA.HI R0, R0, R7, RZ, 0x8 ;  /* 0x0000000700007211 */ /* 0x000fc800078f40ff */
[----:B------:R-:W-:-:S04]  /*00c0*/  SHF.R.S32.HI R0, RZ, 0x8, R0 ;  /* 0x00000008ff007819 */ /* 0x000fc80000011400 */
[----:B------:R-:W-:-:S04]  /*00d0*/  LEA.HI R6, R0, R0, RZ, 0x2 ;  /* 0x0000000000067211 */ /* 0x000fc800078f10ff */
[----:B------:R-:W-:-:S04]  /*00e0*/  LOP3.LUT R9, R6, 0xfffffffc, RZ, 0xc0, !PT ;  /* 0xfffffffc06097812 */ /* 0x000fc800078ec0ff */
[----:B------:R-:W-:Y:S02]  /*00f0*/  IADD3 R9, R0, -R9, RZ ;  /* 0x8000000900097210 */ /* 0x000fe40007ffe0ff */
[----:B------:R-:W2:Y:S03]  /*0100*/  LDG.E R0, desc[UR4][R2.64] ;  /* 0x0000000402007981 */ /* 0x000ea6000c1e1900 */
[----:B-1----:R-:W-:-:S06]  /*0110*/  IMAD.WIDE R4, R9, 0x4, R4 ;  /* 0x0000000409047825 */ /* 0x002fcc00078e0204 */
[----:B------:R-:W2:Y:S02]  /*0120*/  LDG.E.EL R5, desc[UR4][R4.64] ;  /* 0x0000000404057981 */ /* 0x000ea4000c2e1900 */
[----:B--2---:R-:W-:-:S04]  /*0130*/  FADD R0, R0, R5 ;  /* 0x0000000500007221 */ /* 0x004fc80000000000 */
[----:B------:R-:W-:-:S04]  /*0140*/  FADD R0, RZ, -R0 ;  /* 0x80000000ff007221 */ /* 0x000fc80000000000 */
[----:B------:R-:W-:-:S05]  /*0150*/  FMUL R0, R0, 1.4426950216293334961 ;  /* 0x3fb8aa3b00007820 */ /* 0x000fca0000400000 */
[----:B------:R-:W-:-:S13]  /*0160*/  FSETP.GEU.AND P0, PT, R0, -126, PT ;  /* 0xc2fc00000000780b */ /* 0x000fda0003f0e000 */
[----:B------:R-:W-:-:S04]  /*0170*/  @!P0 FMUL R0, R0, 0.5 ;  /* 0x3f00000000008820 */ /* 0x000fc80000400000 */
[----:B------:R-:W1:Y:S02]  /*0180*/  MUFU.EX2 R6, R0 ;  /* 0x0000000000067308 */ /* 0x000e640000000800 */
[----:B-1----:R-:W-:-:S04]  /*0190*/  @!P0 FMUL R6, R6, R6 ;  /* 0x0000000606068220 */ /* 0x002fc80000400000 */
[----:B------:R-:W-:-:S05]  /*01a0*/  FADD R6, R6, 1 ;  /* 0x3f80000006067421 */ /* 0x000fca0000000000 */
[----:B------:R-:W-:Y:S01]  /*01b0*/  FSETP.GT.AND P0, PT, R6, 8.50705917302346158658e+37, PT ;  /* 0x7e8000000600780b */ /* 0x000fe20003f04000 */
[----:B------:R-:W-:-:S12]  /*01c0*/  HFMA2.MMA R5, -RZ, RZ, 1.625, 0 ;  /* 0x3e800000ff057435 */ /* 0x000fd800000001ff */
[----:B------:R-:W-:-:S06]  /*01d0*/  @P0 FMUL R6, R6, 0.25 ;  /* 0x3e80000006060820 */ /* 0x000fcc0000400000 */
[----:B------:R-:W1:Y:S01]  /*01e0*/  MUFU.RCP R6, R6 ;  /* 0x0000000600067308 */ /* 0x000e620000001000 */
[----:B------:R-:W-:-:S05]  /*01f0*/  FSEL R5, R5, 1, P0 ;  /* 0x3f80000005057808 */ /* 0x000fca0000000000 */
[----:B-1----:R-:W-:-:S05]  /*0200*/  FMUL R5, R6, R5 ;  /* 0x0000000506057220 */ /* 0x002fca0000400000 */
[----:B------:R-:W-:Y:S01]  /*0210*/  STG.E desc[UR4][R2.64], R5 ;  /* 0x0000000502007986 */ /* 0x000fe2000c101904 */
[----:B------:R-:W-:Y:S05]  /*0220*/  EXIT ;  /* 0x000000000000794d */ /* 0x000fea0003800000 */
.L_x_0:
[----:B------:R-:W-:-:S00]  /*0230*/  BRA `(.L_x_0) ;  /* 0xfffffffc00fc7947 */ /* 0x000fc0000383ffff */
[----:B------:R-:W-:-:S00]  /*0240*/  NOP ;  /* 0x0000000000007918 */ /* 0x000fc00000000000 */
        /* <DEDUP_REMOVED lines=11> */
.L_x_1:


//--------------------- .nv.constant0.triton_poi_fused_convolution_sigmoid_22 --------------------------
	.section	.nv.constant0.triton_poi_fused_convolution_sigmoid_22,"a",@progbits
	.sectionflags	@""
	.align	4
.nv.constant0.triton_poi_fused_convolution_sigmoid_22:
	.zero		548
